//
// Generated by NVIDIA NVVM Compiler
//
// Compiler Build ID: CL-36424714
// Cuda compilation tools, release 13.0, V13.0.88
// Based on NVVM 20.0.0
//

.version 9.0
.target sm_100
.address_size 64

	// .globl	_Z13ElemMultOmegaPfS_

.visible .entry _Z13ElemMultOmegaPfS_(
	.param .u64 .ptr .align 1 _Z13ElemMultOmegaPfS__param_0,
	.param .u64 .ptr .align 1 _Z13ElemMultOmegaPfS__param_1
)
{
	.reg .pred 	%p<2>;
	.reg .b32 	%r<8>;
	.reg .b32 	%f<4>;
	.reg .b64 	%rd<8>;

	ld.param.u64 	%rd1, [_Z13ElemMultOmegaPfS__param_0];
	ld.param.u64 	%rd2, [_Z13ElemMultOmegaPfS__param_1];
	mov.u32 	%r2, %nctaid.x;
	mov.u32 	%r3, %ctaid.y;
	mov.u32 	%r4, %ctaid.x;
	mad.lo.s32 	%r5, %r2, %r3, %r4;
	mov.u32 	%r6, %ntid.x;
	mov.u32 	%r7, %tid.x;
	mad.lo.s32 	%r1, %r5, %r6, %r7;
	setp.gt.u32 	%p1, %r1, 497003;
	@%p1 bra 	$L__BB0_2;
	cvta.to.global.u64 	%rd3, %rd1;
	cvta.to.global.u64 	%rd4, %rd2;
	mul.wide.u32 	%rd5, %r1, 4;
	add.s64 	%rd6, %rd3, %rd5;
	ld.global.f32 	%f1, [%rd6];
	add.s64 	%rd7, %rd4, %rd5;
	ld.global.f32 	%f2, [%rd7];
	mul.f32 	%f3, %f1, %f2;
	st.global.f32 	[%rd6], %f3;
$L__BB0_2:
	ret;

}
	// .globl	_Z9ElemMultTPfS_
.visible .entry _Z9ElemMultTPfS_(
	.param .u64 .ptr .align 1 _Z9ElemMultTPfS__param_0,
	.param .u64 .ptr .align 1 _Z9ElemMultTPfS__param_1
)
{
	.reg .pred 	%p<2>;
	.reg .b32 	%r<8>;
	.reg .b32 	%f<4>;
	.reg .b64 	%rd<8>;

	ld.param.u64 	%rd1, [_Z9ElemMultTPfS__param_0];
	ld.param.u64 	%rd2, [_Z9ElemMultTPfS__param_1];
	mov.u32 	%r2, %nctaid.x;
	mov.u32 	%r3, %ctaid.y;
	mov.u32 	%r4, %ctaid.x;
	mad.lo.s32 	%r5, %r2, %r3, %r4;
	mov.u32 	%r6, %ntid.x;
	mov.u32 	%r7, %tid.x;
	mad.lo.s32 	%r1, %r5, %r6, %r7;
	setp.gt.u32 	%p1, %r1, 497999;
	@%p1 bra 	$L__BB1_2;
	cvta.to.global.u64 	%rd3, %rd1;
	cvta.to.global.u64 	%rd4, %rd2;
	mul.wide.u32 	%rd5, %r1, 4;
	add.s64 	%rd6, %rd3, %rd5;
	ld.global.f32 	%f1, [%rd6];
	add.s64 	%rd7, %rd4, %rd5;
	ld.global.f32 	%f2, [%rd7];
	mul.f32 	%f3, %f1, %f2;
	st.global.f32 	[%rd6], %f3;
$L__BB1_2:
	ret;

}
	// .globl	_Z10ElemMultNuPfS_
.visible .entry _Z10ElemMultNuPfS_(
	.param .u64 .ptr .align 1 _Z10ElemMultNuPfS__param_0,
	.param .u64 .ptr .align 1 _Z10ElemMultNuPfS__param_1
)
{
	.reg .pred 	%p<2>;
	.reg .b32 	%r<8>;
	.reg .b32 	%f<4>;
	.reg .b64 	%rd<8>;

	ld.param.u64 	%rd1, [_Z10ElemMultNuPfS__param_0];
	ld.param.u64 	%rd2, [_Z10ElemMultNuPfS__param_1];
	mov.u32 	%r2, %nctaid.x;
	mov.u32 	%r3, %ctaid.y;
	mov.u32 	%r4, %ctaid.x;
	mad.lo.s32 	%r5, %r2, %r3, %r4;
	mov.u32 	%r6, %ntid.x;
	mov.u32 	%r7, %tid.x;
	mad.lo.s32 	%r1, %r5, %r6, %r7;
	setp.gt.u32 	%p1, %r1, 999;
	@%p1 bra 	$L__BB2_2;
	cvta.to.global.u64 	%rd3, %rd1;
	cvta.to.global.u64 	%rd4, %rd2;
	mul.wide.u32 	%rd5, %r1, 4;
	add.s64 	%rd6, %rd3, %rd5;
	ld.global.f32 	%f1, [%rd6];
	add.s64 	%rd7, %rd4, %rd5;
	ld.global.f32 	%f2, [%rd7];
	mul.f32 	%f3, %f1, %f2;
	st.global.f32 	[%rd6], %f3;
$L__BB2_2:
	ret;

}
	// .globl	_Z6SubOnePf
.visible .entry _Z6SubOnePf(
	.param .u64 .ptr .align 1 _Z6SubOnePf_param_0
)
{
	.reg .pred 	%p<2>;
	.reg .b32 	%r<8>;
	.reg .b32 	%f<3>;
	.reg .b64 	%rd<5>;

	ld.param.u64 	%rd1, [_Z6SubOnePf_param_0];
	mov.u32 	%r2, %nctaid.x;
	mov.u32 	%r3, %ctaid.y;
	mov.u32 	%r4, %ctaid.x;
	mad.lo.s32 	%r5, %r2, %r3, %r4;
	mov.u32 	%r6, %ntid.x;
	mov.u32 	%r7, %tid.x;
	mad.lo.s32 	%r1, %r5, %r6, %r7;
	setp.gt.u32 	%p1, %r1, 999;
	@%p1 bra 	$L__BB3_2;
	cvta.to.global.u64 	%rd2, %rd1;
	mul.wide.u32 	%rd3, %r1, 4;
	add.s64 	%rd4, %rd2, %rd3;
	ld.global.f32 	%f1, [%rd4];
	add.f32 	%f2, %f1, 0fBF800000;
	st.global.f32 	[%rd4], %f2;
$L__BB3_2:
	ret;

}
	// .globl	_Z6AddOnePf
.visible .entry _Z6AddOnePf(
	.param .u64 .ptr .align 1 _Z6AddOnePf_param_0
)
{
	.reg .pred 	%p<2>;
	.reg .b32 	%r<8>;
	.reg .b32 	%f<3>;
	.reg .b64 	%rd<5>;

	ld.param.u64 	%rd1, [_Z6AddOnePf_param_0];
	mov.u32 	%r2, %nctaid.x;
	mov.u32 	%r3, %ctaid.y;
	mov.u32 	%r4, %ctaid.x;
	mad.lo.s32 	%r5, %r2, %r3, %r4;
	mov.u32 	%r6, %ntid.x;
	mov.u32 	%r7, %tid.x;
	mad.lo.s32 	%r1, %r5, %r6, %r7;
	setp.gt.u32 	%p1, %r1, 999;
	@%p1 bra 	$L__BB4_2;
	cvta.to.global.u64 	%rd2, %rd1;
	mul.wide.u32 	%rd3, %r1, 4;
	add.s64 	%rd4, %rd2, %rd3;
	ld.global.f32 	%f1, [%rd4];
	add.f32 	%f2, %f1, 0f3F800000;
	st.global.f32 	[%rd4], %f2;
$L__BB4_2:
	ret;

}
	// .globl	_Z4AddXPff
.visible .entry _Z4AddXPff(
	.param .u64 .ptr .align 1 _Z4AddXPff_param_0,
	.param .f32 _Z4AddXPff_param_1
)
{
	.reg .pred 	%p<2>;
	.reg .b32 	%r<8>;
	.reg .b32 	%f<4>;
	.reg .b64 	%rd<5>;

	ld.param.u64 	%rd1, [_Z4AddXPff_param_0];
	ld.param.f32 	%f1, [_Z4AddXPff_param_1];
	mov.u32 	%r2, %nctaid.x;
	mov.u32 	%r3, %ctaid.y;
	mov.u32 	%r4, %ctaid.x;
	mad.lo.s32 	%r5, %r2, %r3, %r4;
	mov.u32 	%r6, %ntid.x;
	mov.u32 	%r7, %tid.x;
	mad.lo.s32 	%r1, %r5, %r6, %r7;
	setp.gt.u32 	%p1, %r1, 497999;
	@%p1 bra 	$L__BB5_2;
	cvta.to.global.u64 	%rd2, %rd1;
	mul.wide.u32 	%rd3, %r1, 4;
	add.s64 	%rd4, %rd2, %rd3;
	ld.global.f32 	%f2, [%rd4];
	add.f32 	%f3, %f1, %f2;
	st.global.f32 	[%rd4], %f3;
$L__BB5_2:
	ret;

}
	// .globl	_Z8UpdatedtiPfiS_S_
.visible .entry _Z8UpdatedtiPfiS_S_(
	.param .u32 _Z8UpdatedtiPfiS_S__param_0,
	.param .u64 .ptr .align 1 _Z8UpdatedtiPfiS_S__param_1,
	.param .u32 _Z8UpdatedtiPfiS_S__param_2,
	.param .u64 .ptr .align 1 _Z8UpdatedtiPfiS_S__param_3,
	.param .u64 .ptr .align 1 _Z8UpdatedtiPfiS_S__param_4
)
{
	.reg .pred 	%p<2>;
	.reg .b32 	%r<8>;
	.reg .b32 	%f<7>;
	.reg .b64 	%rd<11>;
	.reg .b64 	%fd<5>;

	ld.param.u32 	%r1, [_Z8UpdatedtiPfiS_S__param_0];
	ld.param.u64 	%rd1, [_Z8UpdatedtiPfiS_S__param_1];
	ld.param.u32 	%r2, [_Z8UpdatedtiPfiS_S__param_2];
	ld.param.u64 	%rd2, [_Z8UpdatedtiPfiS_S__param_3];
	ld.param.u64 	%rd3, [_Z8UpdatedtiPfiS_S__param_4];
	mov.u32 	%r3, %tid.x;
	mov.u32 	%r4, %ctaid.x;
	mov.u32 	%r5, %ntid.x;
	mul.lo.s32 	%r6, %r5, %r4;
	neg.s32 	%r7, %r6;
	setp.ne.s32 	%p1, %r3, %r7;
	@%p1 bra 	$L__BB6_2;
	cvta.to.global.u64 	%rd4, %rd1;
	cvta.to.global.u64 	%rd5, %rd2;
	cvta.to.global.u64 	%rd6, %rd3;
	mul.wide.s32 	%rd7, %r1, 4;
	add.s64 	%rd8, %rd4, %rd7;
	ld.global.f32 	%f1, [%rd8+-4];
	abs.f32 	%f2, %f1;
	mul.wide.s32 	%rd9, %r2, 4;
	add.s64 	%rd10, %rd5, %rd9;
	ld.global.f32 	%f3, [%rd10+-4];
	abs.f32 	%f4, %f3;
	max.f32 	%f5, %f2, %f4;
	cvt.f64.f32 	%fd1, %f5;
	mov.f64 	%fd2, 0d3F606AB59C7912FB;
	div.rn.f64 	%fd3, %fd2, %fd1;
	min.f64 	%fd4, %fd3, 0d3EB0D832E758D45F;
	cvt.rn.f32.f64 	%f6, %fd4;
	st.global.f32 	[%rd6], %f6;
$L__BB6_2:
	ret;

}


// ===== COMPILED SASS (sm_100) =====

	.target	sm_100

	.elftype	@"ET_EXEC"


//--------------------- .note.nv.tkinfo           --------------------------
	.section	.note.nv.tkinfo,"",@"SHT_NOTE"
	.sectionflags	@"SHF_NOTE_NV_TKINFO"
	.tkinfo
        /*0018*/ 	.word	0x00000002
        /*0030*/ 	.string	""
        /*0030*/ 	.string	"ptxas"
        /*0030*/ 	.string	"Cuda compilation tools, release 13.0, V13.0.88"
        /*0030*/ 	.string	"Build cuda_13.0.r13.0/compiler.36424714_0"
        /*0030*/ 	.string	"-arch sm_100 -m 64 "



//--------------------- .note.nv.cuinfo           --------------------------
	.section	.note.nv.cuinfo,"",@"SHT_NOTE"
	.sectionflags	@"SHF_NOTE_NV_CUINFO"
        /*0018*/ 	.short	0x0002
        /*001a*/ 	.short	0x0064
        /*001c*/ 	.short	0x0082
	.zero		2


//--------------------- .nv.info                  --------------------------
	.section	.nv.info,"",@"SHT_CUDA_INFO"
	.align	4


	//----- nvinfo : EIATTR_REGCOUNT
	.align		4
        /*0000*/ 	.byte	0x04, 0x2f
        /*0002*/ 	.short	(.L_1 - .L_0)
	.align		4
.L_0:
        /*0004*/ 	.word	index@(_Z13ElemMultOmegaPfS_)
        /*0008*/ 	.word	0x0000000a


	//----- nvinfo : EIATTR_FRAME_SIZE
	.align		4
.L_1:
        /*000c*/ 	.byte	0x04, 0x11
        /*000e*/ 	.short	(.L_3 - .L_2)
	.align		4
.L_2:
        /*0010*/ 	.word	index@(_Z13ElemMultOmegaPfS_)
        /*0014*/ 	.word	0x00000000


	//----- nvinfo : EIATTR_REGCOUNT
	.align		4
.L_3:
        /*0018*/ 	.byte	0x04, 0x2f
        /*001a*/ 	.short	(.L_5 - .L_4)
	.align		4
.L_4:
        /*001c*/ 	.word	index@(_Z9ElemMultTPfS_)
        /*0020*/ 	.word	0x0000000a


	//----- nvinfo : EIATTR_FRAME_SIZE
	.align		4
.L_5:
        /*0024*/ 	.byte	0x04, 0x11
        /*0026*/ 	.short	(.L_7 - .L_6)
	.align		4
.L_6:
        /*0028*/ 	.word	index@(_Z9ElemMultTPfS_)
        /*002c*/ 	.word	0x00000000


	//----- nvinfo : EIATTR_REGCOUNT
	.align		4
.L_7:
        /*0030*/ 	.byte	0x04, 0x2f
        /*0032*/ 	.short	(.L_9 - .L_8)
	.align		4
.L_8:
        /*0034*/ 	.word	index@(_Z10ElemMultNuPfS_)
        /*0038*/ 	.word	0x0000000a


	//----- nvinfo : EIATTR_FRAME_SIZE
	.align		4
.L_9:
        /*003c*/ 	.byte	0x04, 0x11
        /*003e*/ 	.short	(.L_11 - .L_10)
	.align		4
.L_10:
        /*0040*/ 	.word	index@(_Z10ElemMultNuPfS_)
        /*0044*/ 	.word	0x00000000


	//----- nvinfo : EIATTR_REGCOUNT
	.align		4
.L_11:
        /*0048*/ 	.byte	0x04, 0x2f
        /*004a*/ 	.short	(.L_13 - .L_12)
	.align		4
.L_12:
        /*004c*/ 	.word	index@(_Z6SubOnePf)
        /*0050*/ 	.word	0x00000008


	//----- nvinfo : EIATTR_FRAME_SIZE
	.align		4
.L_13:
        /*0054*/ 	.byte	0x04, 0x11
        /*0056*/ 	.short	(.L_15 - .L_14)
	.align		4
.L_14:
        /*0058*/ 	.word	index@(_Z6SubOnePf)
        /*005c*/ 	.word	0x00000000


	//----- nvinfo : EIATTR_REGCOUNT
	.align		4
.L_15:
        /*0060*/ 	.byte	0x04, 0x2f
        /*0062*/ 	.short	(.L_17 - .L_16)
	.align		4
.L_16:
        /*0064*/ 	.word	index@(_Z6AddOnePf)
        /*0068*/ 	.word	0x00000008


	//----- nvinfo : EIATTR_FRAME_SIZE
	.align		4
.L_17:
        /*006c*/ 	.byte	0x04, 0x11
        /*006e*/ 	.short	(.L_19 - .L_18)
	.align		4
.L_18:
        /*0070*/ 	.word	index@(_Z6AddOnePf)
        /*0074*/ 	.word	0x00000000


	//----- nvinfo : EIATTR_REGCOUNT
	.align		4
.L_19:
        /*0078*/ 	.byte	0x04, 0x2f
        /*007a*/ 	.short	(.L_21 - .L_20)
	.align		4
.L_20:
        /*007c*/ 	.word	index@(_Z4AddXPff)
        /*0080*/ 	.word	0x00000008


	//----- nvinfo : EIATTR_FRAME_SIZE
	.align		4
.L_21:
        /*0084*/ 	.byte	0x04, 0x11
        /*0086*/ 	.short	(.L_23 - .L_22)
	.align		4
.L_22:
        /*0088*/ 	.word	index@(_Z4AddXPff)
        /*008c*/ 	.word	0x00000000


	//----- nvinfo : EIATTR_REGCOUNT
	.align		4
.L_23:
        /*0090*/ 	.byte	0x04, 0x2f
        /*0092*/ 	.short	(.L_25 - .L_24)
	.align		4
.L_24:
        /*0094*/ 	.word	index@(_Z8UpdatedtiPfiS_S_)
        /*0098*/ 	.word	0x00000014


	//----- nvinfo : EIATTR_FRAME_SIZE
	.align		4
.L_25:
        /*009c*/ 	.byte	0x04, 0x11
        /*009e*/ 	.short	(.L_27 - .L_26)
	.align		4
.L_26:
        /*00a0*/ 	.word	index@($__internal_0_$__cuda_sm20_div_rn_f64_full)
        /*00a4*/ 	.word	0x00000000


	//----- nvinfo : EIATTR_FRAME_SIZE
	.align		4
.L_27:
        /*00a8*/ 	.byte	0x04, 0x11
        /*00aa*/ 	.short	(.L_29 - .L_28)
	.align		4
.L_28:
        /*00ac*/ 	.word	index@(_Z8UpdatedtiPfiS_S_)
        /*00b0*/ 	.word	0x00000000


	//----- nvinfo : EIATTR_MIN_STACK_SIZE
	.align		4
.L_29:
        /*00b4*/ 	.byte	0x04, 0x12
        /*00b6*/ 	.short	(.L_31 - .L_30)
	.align		4
.L_30:
        /*00b8*/ 	.word	index@(_Z8UpdatedtiPfiS_S_)
        /*00bc*/ 	.word	0x00000000


	//----- nvinfo : EIATTR_MIN_STACK_SIZE
	.align		4
.L_31:
        /*00c0*/ 	.byte	0x04, 0x12
        /*00c2*/ 	.short	(.L_33 - .L_32)
	.align		4
.L_32:
        /*00c4*/ 	.word	index@(_Z4AddXPff)
        /*00c8*/ 	.word	0x00000000


	//----- nvinfo : EIATTR_MIN_STACK_SIZE
	.align		4
.L_33:
        /*00cc*/ 	.byte	0x04, 0x12
        /*00ce*/ 	.short	(.L_35 - .L_34)
	.align		4
.L_34:
        /*00d0*/ 	.word	index@(_Z6AddOnePf)
        /*00d4*/ 	.word	0x00000000


	//----- nvinfo : EIATTR_MIN_STACK_SIZE
	.align		4
.L_35:
        /*00d8*/ 	.byte	0x04, 0x12
        /*00da*/ 	.short	(.L_37 - .L_36)
	.align		4
.L_36:
        /*00dc*/ 	.word	index@(_Z6SubOnePf)
        /*00e0*/ 	.word	0x00000000


	//----- nvinfo : EIATTR_MIN_STACK_SIZE
	.align		4
.L_37:
        /*00e4*/ 	.byte	0x04, 0x12
        /*00e6*/ 	.short	(.L_39 - .L_38)
	.align		4
.L_38:
        /*00e8*/ 	.word	index@(_Z10ElemMultNuPfS_)
        /*00ec*/ 	.word	0x00000000


	//----- nvinfo : EIATTR_MIN_STACK_SIZE
	.align		4
.L_39:
        /*00f0*/ 	.byte	0x04, 0x12
        /*00f2*/ 	.short	(.L_41 - .L_40)
	.align		4
.L_40:
        /*00f4*/ 	.word	index@(_Z9ElemMultTPfS_)
        /*00f8*/ 	.word	0x00000000


	//----- nvinfo : EIATTR_MIN_STACK_SIZE
	.align		4
.L_41:
        /*00fc*/ 	.byte	0x04, 0x12
        /*00fe*/ 	.short	(.L_43 - .L_42)
	.align		4
.L_42:
        /*0100*/ 	.word	index@(_Z13ElemMultOmegaPfS_)
        /*0104*/ 	.word	0x00000000
.L_43:


//--------------------- .nv.compat                --------------------------
	.section	.nv.compat,"",@"SHT_CUDA_COMPAT_INFO"
	.align	4
        /*0000*/ 	.byte	0x02, 0x09, 0x00, 0x00, 0x02, 0x02, 0x01, 0x00, 0x02, 0x05, 0x05, 0x00, 0x03, 0x07, 0x01, 0x01
        /*0010*/ 	.byte	0x02, 0x03, 0x00, 0x00, 0x02, 0x06, 0x01, 0x00, 0x04, 0x0b, 0x08, 0x00, 0x01, 0x00, 0x00, 0x00
        /*0020*/ 	.byte	0x00, 0x00, 0x00, 0x00


//--------------------- .nv.info._Z8UpdatedtiPfiS_S_ --------------------------
	.section	.nv.info._Z8UpdatedtiPfiS_S_,"",@"SHT_CUDA_INFO"
	.sectionflags	@""
	.align	4


	//----- nvinfo : EIATTR_CUDA_API_VERSION
	.align		4
        /*0000*/ 	.byte	0x04, 0x37
        /*0002*/ 	.short	(.L_45 - .L_44)
.L_44:
        /*0004*/ 	.word	0x00000082


	//----- nvinfo : EIATTR_KPARAM_INFO
	.align		4
.L_45:
        /*0008*/ 	.byte	0x04, 0x17
        /*000a*/ 	.short	(.L_47 - .L_46)
.L_46:
        /*000c*/ 	.word	0x00000000
        /*0010*/ 	.short	0x0004
        /*0012*/ 	.short	0x0020
        /*0014*/ 	.byte	0x00, 0xf5, 0x21, 0x00


	//----- nvinfo : EIATTR_KPARAM_INFO
	.align		4
.L_47:
        /*0018*/ 	.byte	0x04, 0x17
        /*001a*/ 	.short	(.L_49 - .L_48)
.L_48:
        /*001c*/ 	.word	0x00000000
        /*0020*/ 	.short	0x0003
        /*0022*/ 	.short	0x0018
        /*0024*/ 	.byte	0x00, 0xf5, 0x21, 0x00


	//----- nvinfo : EIATTR_KPARAM_INFO
	.align		4
.L_49:
        /*0028*/ 	.byte	0x04, 0x17
        /*002a*/ 	.short	(.L_51 - .L_50)
.L_50:
        /*002c*/ 	.word	0x00000000
        /*0030*/ 	.short	0x0002
        /*0032*/ 	.short	0x0010
        /*0034*/ 	.byte	0x00, 0xf0, 0x11, 0x00


	//----- nvinfo : EIATTR_KPARAM_INFO
	.align		4
.L_51:
        /*0038*/ 	.byte	0x04, 0x17
        /*003a*/ 	.short	(.L_53 - .L_52)
.L_52:
        /*003c*/ 	.word	0x00000000
        /*0040*/ 	.short	0x0001
        /*0042*/ 	.short	0x0008
        /*0044*/ 	.byte	0x00, 0xf5, 0x21, 0x00


	//----- nvinfo : EIATTR_KPARAM_INFO
	.align		4
.L_53:
        /*0048*/ 	.byte	0x04, 0x17
        /*004a*/ 	.short	(.L_55 - .L_54)
.L_54:
        /*004c*/ 	.word	0x00000000
        /*0050*/ 	.short	0x0000
        /*0052*/ 	.short	0x0000
        /*0054*/ 	.byte	0x00, 0xf0, 0x11, 0x00


	//----- nvinfo : EIATTR_SPARSE_MMA_MASK
	.align		4
.L_55:
        /*0058*/ 	.byte	0x03, 0x50
        /*005a*/ 	.short	0x0000


	//----- nvinfo : EIATTR_MAXREG_COUNT
	.align		4
        /*005c*/ 	.byte	0x03, 0x1b
        /*005e*/ 	.short	0x00ff


	//----- nvinfo : EIATTR_MERCURY_ISA_VERSION
	.align		4
        /*0060*/ 	.byte	0x03, 0x5f
        /*0062*/ 	.short	0x0101


	//----- nvinfo : EIATTR_VRC_CTA_INIT_COUNT
	.align		4
        /*0064*/ 	.byte	0x02, 0x4a
	.zero		1
	.zero		1


	//----- nvinfo : EIATTR_EXIT_INSTR_OFFSETS
	.align		4
        /*0068*/ 	.byte	0x04, 0x1c
        /*006a*/ 	.short	(.L_57 - .L_56)


	//   ....[0]....
.L_56:
        /*006c*/ 	.word	0x00000070


	//   ....[1]....
        /*0070*/ 	.word	0x00000320


	//----- nvinfo : EIATTR_CRS_STACK_SIZE
	.align		4
.L_57:
        /*0074*/ 	.byte	0x04, 0x1e
        /*0076*/ 	.short	(.L_59 - .L_58)
.L_58:
        /*0078*/ 	.word	0x00000000


	//----- nvinfo : EIATTR_CBANK_PARAM_SIZE
	.align		4
.L_59:
        /*007c*/ 	.byte	0x03, 0x19
        /*007e*/ 	.short	0x0028


	//----- nvinfo : EIATTR_PARAM_CBANK
	.align		4
        /*0080*/ 	.byte	0x04, 0x0a
        /*0082*/ 	.short	(.L_61 - .L_60)
	.align		4
.L_60:
        /*0084*/ 	.word	index@(.nv.constant0._Z8UpdatedtiPfiS_S_)
        /*0088*/ 	.short	0x0380
        /*008a*/ 	.short	0x0028


	//----- nvinfo : EIATTR_SW_WAR
	.align		4
.L_61:
        /*008c*/ 	.byte	0x04, 0x36
        /*008e*/ 	.short	(.L_63 - .L_62)
.L_62:
        /*0090*/ 	.word	0x00000008
.L_63:


//--------------------- .nv.info._Z4AddXPff       --------------------------
	.section	.nv.info._Z4AddXPff,"",@"SHT_CUDA_INFO"
	.sectionflags	@""
	.align	4


	//----- nvinfo : EIATTR_CUDA_API_VERSION
	.align		4
        /*0000*/ 	.byte	0x04, 0x37
        /*0002*/ 	.short	(.L_65 - .L_64)
.L_64:
        /*0004*/ 	.word	0x00000082


	//----- nvinfo : EIATTR_KPARAM_INFO
	.align		4
.L_65:
        /*0008*/ 	.byte	0x04, 0x17
        /*000a*/ 	.short	(.L_67 - .L_66)
.L_66:
        /*000c*/ 	.word	0x00000000
        /*0010*/ 	.short	0x0001
        /*0012*/ 	.short	0x0008
        /*0014*/ 	.byte	0x00, 0xf0, 0x11, 0x00


	//----- nvinfo : EIATTR_KPARAM_INFO
	.align		4
.L_67:
        /*0018*/ 	.byte	0x04, 0x17
        /*001a*/ 	.short	(.L_69 - .L_68)
.L_68:
        /*001c*/ 	.word	0x00000000
        /*0020*/ 	.short	0x0000
        /*0022*/ 	.short	0x0000
        /*0024*/ 	.byte	0x00, 0xf5, 0x21, 0x00


	//----- nvinfo : EIATTR_SPARSE_MMA_MASK
	.align		4
.L_69:
        /*0028*/ 	.byte	0x03, 0x50
        /*002a*/ 	.short	0x0000


	//----- nvinfo : EIATTR_MAXREG_COUNT
	.align		4
        /*002c*/ 	.byte	0x03, 0x1b
        /*002e*/ 	.short	0x00ff


	//----- nvinfo : EIATTR_MERCURY_ISA_VERSION
	.align		4
        /*0030*/ 	.byte	0x03, 0x5f
        /*0032*/ 	.short	0x0101


	//----- nvinfo : EIATTR_VRC_CTA_INIT_COUNT
	.align		4
        /*0034*/ 	.byte	0x02, 0x4a
	.zero		1
	.zero		1


	//----- nvinfo : EIATTR_EXIT_INSTR_OFFSETS
	.align		4
        /*0038*/ 	.byte	0x04, 0x1c
        /*003a*/ 	.short	(.L_71 - .L_70)


	//   ....[0]....
.L_70:
        /*003c*/ 	.word	0x00000090


	//   ....[1]....
        /*0040*/ 	.word	0x00000110


	//----- nvinfo : EIATTR_CBANK_PARAM_SIZE
	.align		4
.L_71:
        /*0044*/ 	.byte	0x03, 0x19
        /*0046*/ 	.short	0x000c


	//----- nvinfo : EIATTR_PARAM_CBANK
	.align		4
        /*0048*/ 	.byte	0x04, 0x0a
        /*004a*/ 	.short	(.L_73 - .L_72)
	.align		4
.L_72:
        /*004c*/ 	.word	index@(.nv.constant0._Z4AddXPff)
        /*0050*/ 	.short	0x0380
        /*0052*/ 	.short	0x000c


	//----- nvinfo : EIATTR_SW_WAR
	.align		4
.L_73:
        /*0054*/ 	.byte	0x04, 0x36
        /*0056*/ 	.short	(.L_75 - .L_74)
.L_74:
        /*0058*/ 	.word	0x00000008
.L_75:


//--------------------- .nv.info._Z6AddOnePf      --------------------------
	.section	.nv.info._Z6AddOnePf,"",@"SHT_CUDA_INFO"
	.sectionflags	@""
	.align	4


	//----- nvinfo : EIATTR_CUDA_API_VERSION
	.align		4
        /*0000*/ 	.byte	0x04, 0x37
        /*0002*/ 	.short	(.L_77 - .L_76)
.L_76:
        /*0004*/ 	.word	0x00000082


	//----- nvinfo : EIATTR_KPARAM_INFO
	.align		4
.L_77:
        /*0008*/ 	.byte	0x04, 0x17
        /*000a*/ 	.short	(.L_79 - .L_78)
.L_78:
        /*000c*/ 	.word	0x00000000
        /*0010*/ 	.short	0x0000
        /*0012*/ 	.short	0x0000
        /*0014*/ 	.byte	0x00, 0xf5, 0x21, 0x00


	//----- nvinfo : EIATTR_SPARSE_MMA_MASK
	.align		4
.L_79:
        /*0018*/ 	.byte	0x03, 0x50
        /*001a*/ 	.short	0x0000


	//----- nvinfo : EIATTR_MAXREG_COUNT
	.align		4
        /*001c*/ 	.byte	0x03, 0x1b
        /*001e*/ 	.short	0x00ff


	//----- nvinfo : EIATTR_MERCURY_ISA_VERSION
	.align		4
        /*0020*/ 	.byte	0x03, 0x5f
        /*0022*/ 	.short	0x0101


	//----- nvinfo : EIATTR_VRC_CTA_INIT_COUNT
	.align		4
        /*0024*/ 	.byte	0x02, 0x4a
	.zero		1
	.zero		1


	//----- nvinfo : EIATTR_EXIT_INSTR_OFFSETS
	.align		4
        /*0028*/ 	.byte	0x04, 0x1c
        /*002a*/ 	.short	(.L_81 - .L_80)


	//   ....[0]....
.L_80:
        /*002c*/ 	.word	0x00000090


	//   ....[1]....
        /*0030*/ 	.word	0x00000100


	//----- nvinfo : EIATTR_CBANK_PARAM_SIZE
	.align		4
.L_81:
        /*0034*/ 	.byte	0x03, 0x19
        /*0036*/ 	.short	0x0008


	//----- nvinfo : EIATTR_PARAM_CBANK
	.align		4
        /*0038*/ 	.byte	0x04, 0x0a
        /*003a*/ 	.short	(.L_83 - .L_82)
	.align		4
.L_82:
        /*003c*/ 	.word	index@(.nv.constant0._Z6AddOnePf)
        /*0040*/ 	.short	0x0380
        /*0042*/ 	.short	0x0008


	//----- nvinfo : EIATTR_SW_WAR
	.align		4
.L_83:
        /*0044*/ 	.byte	0x04, 0x36
        /*0046*/ 	.short	(.L_85 - .L_84)
.L_84:
        /*0048*/ 	.word	0x00000008
.L_85:


//--------------------- .nv.info._Z6SubOnePf      --------------------------
	.section	.nv.info._Z6SubOnePf,"",@"SHT_CUDA_INFO"
	.sectionflags	@""
	.align	4


	//----- nvinfo : EIATTR_CUDA_API_VERSION
	.align		4
        /*0000*/ 	.byte	0x04, 0x37
        /*0002*/ 	.short	(.L_87 - .L_86)
.L_86:
        /*0004*/ 	.word	0x00000082


	//----- nvinfo : EIATTR_KPARAM_INFO
	.align		4
.L_87:
        /*0008*/ 	.byte	0x04, 0x17
        /*000a*/ 	.short	(.L_89 - .L_88)
.L_88:
        /*000c*/ 	.word	0x00000000
        /*0010*/ 	.short	0x0000
        /*0012*/ 	.short	0x0000
        /*0014*/ 	.byte	0x00, 0xf5, 0x21, 0x00


	//----- nvinfo : EIATTR_SPARSE_MMA_MASK
	.align		4
.L_89:
        /*0018*/ 	.byte	0x03, 0x50
        /*001a*/ 	.short	0x0000


	//----- nvinfo : EIATTR_MAXREG_COUNT
	.align		4
        /*001c*/ 	.byte	0x03, 0x1b
        /*001e*/ 	.short	0x00ff


	//----- nvinfo : EIATTR_MERCURY_ISA_VERSION
	.align		4
        /*0020*/ 	.byte	0x03, 0x5f
        /*0022*/ 	.short	0x0101


	//----- nvinfo : EIATTR_VRC_CTA_INIT_COUNT
	.align		4
        /*0024*/ 	.byte	0x02, 0x4a
	.zero		1
	.zero		1


	//----- nvinfo : EIATTR_EXIT_INSTR_OFFSETS
	.align		4
        /*0028*/ 	.byte	0x04, 0x1c
        /*002a*/ 	.short	(.L_91 - .L_90)


	//   ....[0]....
.L_90:
        /*002c*/ 	.word	0x00000090


	//   ....[1]....
        /*0030*/ 	.word	0x00000100


	//----- nvinfo : EIATTR_CBANK_PARAM_SIZE
	.align		4
.L_91:
        /*0034*/ 	.byte	0x03, 0x19
        /*0036*/ 	.short	0x0008


	//----- nvinfo : EIATTR_PARAM_CBANK
	.align		4
        /*0038*/ 	.byte	0x04, 0x0a
        /*003a*/ 	.short	(.L_93 - .L_92)
	.align		4
.L_92:
        /*003c*/ 	.word	index@(.nv.constant0._Z6SubOnePf)
        /*0040*/ 	.short	0x0380
        /*0042*/ 	.short	0x0008


	//----- nvinfo : EIATTR_SW_WAR
	.align		4
.L_93:
        /*0044*/ 	.byte	0x04, 0x36
        /*0046*/ 	.short	(.L_95 - .L_94)
.L_94:
        /*0048*/ 	.word	0x00000008
.L_95:


//--------------------- .nv.info._Z10ElemMultNuPfS_ --------------------------
	.section	.nv.info._Z10ElemMultNuPfS_,"",@"SHT_CUDA_INFO"
	.sectionflags	@""
	.align	4


	//----- nvinfo : EIATTR_CUDA_API_VERSION
	.align		4
        /*0000*/ 	.byte	0x04, 0x37
        /*0002*/ 	.short	(.L_97 - .L_96)
.L_96:
        /*0004*/ 	.word	0x00000082


	//----- nvinfo : EIATTR_KPARAM_INFO
	.align		4
.L_97:
        /*0008*/ 	.byte	0x04, 0x17
        /*000a*/ 	.short	(.L_99 - .L_98)
.L_98:
        /*000c*/ 	.word	0x00000000
        /*0010*/ 	.short	0x0001
        /*0012*/ 	.short	0x0008
        /*0014*/ 	.byte	0x00, 0xf5, 0x21, 0x00


	//----- nvinfo : EIATTR_KPARAM_INFO
	.align		4
.L_99:
        /*0018*/ 	.byte	0x04, 0x17
        /*001a*/ 	.short	(.L_101 - .L_100)
.L_100:
        /*001c*/ 	.word	0x00000000
        /*0020*/ 	.short	0x0000
        /*0022*/ 	.short	0x0000
        /*0024*/ 	.byte	0x00, 0xf5, 0x21, 0x00


	//----- nvinfo : EIATTR_SPARSE_MMA_MASK
	.align		4
.L_101:
        /*0028*/ 	.byte	0x03, 0x50
        /*002a*/ 	.short	0x0000


	//----- nvinfo : EIATTR_MAXREG_COUNT
	.align		4
        /*002c*/ 	.byte	0x03, 0x1b
        /*002e*/ 	.short	0x00ff


	//----- nvinfo : EIATTR_MERCURY_ISA_VERSION
	.align		4
        /*0030*/ 	.byte	0x03, 0x5f
        /*0032*/ 	.short	0x0101


	//----- nvinfo : EIATTR_VRC_CTA_INIT_COUNT
	.align		4
        /*0034*/ 	.byte	0x02, 0x4a
	.zero		1
	.zero		1


	//----- nvinfo : EIATTR_EXIT_INSTR_OFFSETS
	.align		4
        /*0038*/ 	.byte	0x04, 0x1c
        /*003a*/ 	.short	(.L_103 - .L_102)


	//   ....[0]....
.L_102:
        /*003c*/ 	.word	0x00000090


	//   ....[1]....
        /*0040*/ 	.word	0x00000130


	//----- nvinfo : EIATTR_CBANK_PARAM_SIZE
	.align		4
.L_103:
        /*0044*/ 	.byte	0x03, 0x19
        /*0046*/ 	.short	0x0010


	//----- nvinfo : EIATTR_PARAM_CBANK
	.align		4
        /*0048*/ 	.byte	0x04, 0x0a
        /*004a*/ 	.short	(.L_105 - .L_104)
	.align		4
.L_104:
        /*004c*/ 	.word	index@(.nv.constant0._Z10ElemMultNuPfS_)
        /*0050*/ 	.short	0x0380
        /*0052*/ 	.short	0x0010


	//----- nvinfo : EIATTR_SW_WAR
	.align		4
.L_105:
        /*0054*/ 	.byte	0x04, 0x36
        /*0056*/ 	.short	(.L_107 - .L_106)
.L_106:
        /*0058*/ 	.word	0x00000008
.L_107:


//--------------------- .nv.info._Z9ElemMultTPfS_ --------------------------
	.section	.nv.info._Z9ElemMultTPfS_,"",@"SHT_CUDA_INFO"
	.sectionflags	@""
	.align	4


	//----- nvinfo : EIATTR_CUDA_API_VERSION
	.align		4
        /*0000*/ 	.byte	0x04, 0x37
        /*0002*/ 	.short	(.L_109 - .L_108)
.L_108:
        /*0004*/ 	.word	0x00000082


	//----- nvinfo : EIATTR_KPARAM_INFO
	.align		4
.L_109:
        /*0008*/ 	.byte	0x04, 0x17
        /*000a*/ 	.short	(.L_111 - .L_110)
.L_110:
        /*000c*/ 	.word	0x00000000
        /*0010*/ 	.short	0x0001
        /*0012*/ 	.short	0x0008
        /*0014*/ 	.byte	0x00, 0xf5, 0x21, 0x00


	//----- nvinfo : EIATTR_KPARAM_INFO
	.align		4
.L_111:
        /*0018*/ 	.byte	0x04, 0x17
        /*001a*/ 	.short	(.L_113 - .L_112)
.L_112:
        /*001c*/ 	.word	0x00000000
        /*0020*/ 	.short	0x0000
        /*0022*/ 	.short	0x0000
        /*0024*/ 	.byte	0x00, 0xf5, 0x21, 0x00


	//----- nvinfo : EIATTR_SPARSE_MMA_MASK
	.align		4
.L_113:
        /*0028*/ 	.byte	0x03, 0x50
        /*002a*/ 	.short	0x0000


	//----- nvinfo : EIATTR_MAXREG_COUNT
	.align		4
        /*002c*/ 	.byte	0x03, 0x1b
        /*002e*/ 	.short	0x00ff


	//----- nvinfo : EIATTR_MERCURY_ISA_VERSION
	.align		4
        /*0030*/ 	.byte	0x03, 0x5f
        /*0032*/ 	.short	0x0101


	//----- nvinfo : EIATTR_VRC_CTA_INIT_COUNT
	.align		4
        /*0034*/ 	.byte	0x02, 0x4a
	.zero		1
	.zero		1


	//----- nvinfo : EIATTR_EXIT_INSTR_OFFSETS
	.align		4
        /*0038*/ 	.byte	0x04, 0x1c
        /*003a*/ 	.short	(.L_115 - .L_114)


	//   ....[0]....
.L_114:
        /*003c*/ 	.word	0x00000090


	//   ....[1]....
        /*0040*/ 	.word	0x00000130


	//----- nvinfo : EIATTR_CBANK_PARAM_SIZE
	.align		4
.L_115:
        /*0044*/ 	.byte	0x03, 0x19
        /*0046*/ 	.short	0x0010


	//----- nvinfo : EIATTR_PARAM_CBANK
	.align		4
        /*0048*/ 	.byte	0x04, 0x0a
        /*004a*/ 	.short	(.L_117 - .L_116)
	.align		4
.L_116:
        /*004c*/ 	.word	index@(.nv.constant0._Z9ElemMultTPfS_)
        /*0050*/ 	.short	0x0380
        /*0052*/ 	.short	0x0010


	//----- nvinfo : EIATTR_SW_WAR
	.align		4
.L_117:
        /*0054*/ 	.byte	0x04, 0x36
        /*0056*/ 	.short	(.L_119 - .L_118)
.L_118:
        /*0058*/ 	.word	0x00000008
.L_119:


//--------------------- .nv.info._Z13ElemMultOmegaPfS_ --------------------------
	.section	.nv.info._Z13ElemMultOmegaPfS_,"",@"SHT_CUDA_INFO"
	.sectionflags	@""
	.align	4


	//----- nvinfo : EIATTR_CUDA_API_VERSION
	.align		4
        /*0000*/ 	.byte	0x04, 0x37
        /*0002*/ 	.short	(.L_121 - .L_120)
.L_120:
        /*0004*/ 	.word	0x00000082


	//----- nvinfo : EIATTR_KPARAM_INFO
	.align		4
.L_121:
        /*0008*/ 	.byte	0x04, 0x17
        /*000a*/ 	.short	(.L_123 - .L_122)
.L_122:
        /*000c*/ 	.word	0x00000000
        /*0010*/ 	.short	0x0001
        /*0012*/ 	.short	0x0008
        /*0014*/ 	.byte	0x00, 0xf5, 0x21, 0x00


	//----- nvinfo : EIATTR_KPARAM_INFO
	.align		4
.L_123:
        /*0018*/ 	.byte	0x04, 0x17
        /*001a*/ 	.short	(.L_125 - .L_124)
.L_124:
        /*001c*/ 	.word	0x00000000
        /*0020*/ 	.short	0x0000
        /*0022*/ 	.short	0x0000
        /*0024*/ 	.byte	0x00, 0xf5, 0x21, 0x00


	//----- nvinfo : EIATTR_SPARSE_MMA_MASK
	.align		4
.L_125:
        /*0028*/ 	.byte	0x03, 0x50
        /*002a*/ 	.short	0x0000


	//----- nvinfo : EIATTR_MAXREG_COUNT
	.align		4
        /*002c*/ 	.byte	0x03, 0x1b
        /*002e*/ 	.short	0x00ff


	//----- nvinfo : EIATTR_MERCURY_ISA_VERSION
	.align		4
        /*0030*/ 	.byte	0x03, 0x5f
        /*0032*/ 	.short	0x0101


	//----- nvinfo : EIATTR_VRC_CTA_INIT_COUNT
	.align		4
        /*0034*/ 	.byte	0x02, 0x4a
	.zero		1
	.zero		1


	//----- nvinfo : EIATTR_EXIT_INSTR_OFFSETS
	.align		4
        /*0038*/ 	.byte	0x04, 0x1c
        /*003a*/ 	.short	(.L_127 - .L_126)


	//   ....[0]....
.L_126:
        /*003c*/ 	.word	0x00000090


	//   ....[1]....
        /*0040*/ 	.word	0x00000130


	//----- nvinfo : EIATTR_CBANK_PARAM_SIZE
	.align		4
.L_127:
        /*0044*/ 	.byte	0x03, 0x19
        /*0046*/ 	.short	0x0010


	//----- nvinfo : EIATTR_PARAM_CBANK
	.align		4
        /*0048*/ 	.byte	0x04, 0x0a
        /*004a*/ 	.short	(.L_129 - .L_128)
	.align		4
.L_128:
        /*004c*/ 	.word	index@(.nv.constant0._Z13ElemMultOmegaPfS_)
        /*0050*/ 	.short	0x0380
        /*0052*/ 	.short	0x0010


	//----- nvinfo : EIATTR_SW_WAR
	.align		4
.L_129:
        /*0054*/ 	.byte	0x04, 0x36
        /*0056*/ 	.short	(.L_131 - .L_130)
.L_130:
        /*0058*/ 	.word	0x00000008
.L_131:


//--------------------- .nv.callgraph             --------------------------
	.section	.nv.callgraph,"",@"SHT_CUDA_CALLGRAPH"
	.align	4
	.sectionentsize	8
	.align		4
        /*0000*/ 	.word	0x00000000
	.align		4
        /*0004*/ 	.word	0xffffffff
	.align		4
        /*0008*/ 	.word	0x00000000
	.align		4
        /*000c*/ 	.word	0xfffffffe
	.align		4
        /*0010*/ 	.word	0x00000000
	.align		4
        /*0014*/ 	.word	0xfffffffd
	.align		4
        /*0018*/ 	.word	0x00000000
	.align		4
        /*001c*/ 	.word	0xfffffffc


//--------------------- .text._Z8UpdatedtiPfiS_S_ --------------------------
	.section	.text._Z8UpdatedtiPfiS_S_,"ax",@progbits
	.align	128
        .global         _Z8UpdatedtiPfiS_S_
        .type           _Z8UpdatedtiPfiS_S_,@function
        .size           _Z8UpdatedtiPfiS_S_,(.L_x_11 - _Z8UpdatedtiPfiS_S_)
        .other          _Z8UpdatedtiPfiS_S_,@"STO_CUDA_ENTRY STV_DEFAULT"
_Z8UpdatedtiPfiS_S_:
.text._Z8UpdatedtiPfiS_S_:
[----:B------:R-:W-:Y:S08]  /*0000*/  LDC R1, c[0x0][0x37c] ;  /* 0x0000df00ff017b82 */ /* 0x000ff00000000800 */
[----:B------:R-:W0:Y:S01]  /*0010*/  S2UR UR4, SR_CTAID.X ;  /* 0x00000000000479c3 */ /* 0x000e220000002500 */
[----:B------:R-:W1:Y:S01]  /*0020*/  S2R R0, SR_TID.X ;  /* 0x0000000000007919 */ /* 0x000e620000002100 */
[----:B------:R-:W2:Y:S01]  /*0030*/  LDCU UR5, c[0x0][0x360] ;  /* 0x00006c00ff0577ac */ /* 0x000ea20008000800 */
[----:B0-----:R-:W-:-:S04]  /*0040*/  UIADD3 UR4, UPT, UPT, URZ, -UR4, URZ ;  /* 0x80000004ff047290 */ /* 0x001fc8000fffe0ff */
[----:B--2---:R-:W-:-:S06]  /*0050*/  UIMAD UR5, UR4, UR5, URZ ;  /* 0x00000005040572a4 */ /* 0x004fcc000f8e02ff */
[----:B-1----:R-:W-:-:S13]  /*0060*/  ISETP.NE.AND P0, PT, R0, UR5, PT ;  /* 0x0000000500007c0c */ /* 0x002fda000bf05270 */
[----:B------:R-:W-:Y:S05]  /*0070*/  @P0 EXIT ;  /* 0x000000000000094d */ /* 0x000fea0003800000 */
[----:B------:R-:W0:Y:S01]  /*0080*/  LDC R5, c[0x0][0x380] ;  /* 0x0000e000ff057b82 */ /* 0x000e220000000800 */
[----:B------:R-:W1:Y:S07]  /*0090*/  LDCU.64 UR8, c[0x0][0x358] ;  /* 0x00006b00ff0877ac */ /* 0x000e6e0008000a00 */
[----:B------:R-:W2:Y:S08]  /*00a0*/  LDC R9, c[0x0][0x390] ;  /* 0x0000e400ff097b82 */ /* 0x000eb00000000800 */
[----:B------:R-:W0:Y:S08]  /*00b0*/  LDC.64 R2, c[0x0][0x388] ;  /* 0x0000e200ff027b82 */ /* 0x000e300000000a00 */
[----:B------:R-:W2:Y:S01]  /*00c0*/  LDC.64 R6, c[0x0][0x398] ;  /* 0x0000e600ff067b82 */ /* 0x000ea20000000a00 */
[----:B0-----:R-:W-:-:S06]  /*00d0*/  IMAD.WIDE R2, R5, 0x4, R2 ;  /* 0x0000000405027825 */ /* 0x001fcc00078e0202 */
[----:B-1----:R-:W3:Y:S01]  /*00e0*/  LDG.E R2, desc[UR8][R2.64+-0x4] ;  /* 0xfffffc0802027981 */ /* 0x002ee2000c1e1900 */
[----:B--2---:R-:W-:-:S06]  /*00f0*/  IMAD.WIDE R6, R9, 0x4, R6 ;  /* 0x0000000409067825 */ /* 0x004fcc00078e0206 */
[----:B------:R-:W3:Y:S01]  /*0100*/  LDG.E R7, desc[UR8][R6.64+-0x4] ;  /* 0xfffffc0806077981 */ /* 0x000ee2000c1e1900 */
[----:B------:R-:W-:Y:S01]  /*0110*/  IMAD.MOV.U32 R8, RZ, RZ, 0x1 ;  /* 0x00000001ff087424 */ /* 0x000fe200078e00ff */
[----:B------:R-:W-:Y:S01]  /*0120*/  UMOV UR4, 0x9c7912fb ;  /* 0x9c7912fb00047882 */ /* 0x000fe20000000000 */
[----:B------:R-:W-:Y:S01]  /*0130*/  UMOV UR5, 0x3f606ab5 ;  /* 0x3f606ab500057882 */ /* 0x000fe20000000000 */
[----:B---3--:R-:W-:-:S06]  /*0140*/  FMNMX R4, |R2|, |R7|, !PT ;  /* 0x4000000702047209 */ /* 0x008fcc0007800200 */
[----:B------:R-:W0:Y:S08]  /*0150*/  F2F.F64.F32 R4, R4 ;  /* 0x0000000400047310 */ /* 0x000e300000201800 */
[----:B0-----:R-:W0:Y:S02]  /*0160*/  MUFU.RCP64H R9, R5 ;  /* 0x0000000500097308 */ /* 0x001e240000001800 */
[----:B0-----:R-:W-:-:S08]  /*0170*/  DFMA R10, -R4, R8, 1 ;  /* 0x3ff00000040a742b */ /* 0x001fd00000000108 */
[----:B------:R-:W-:-:S08]  /*0180*/  DFMA R10, R10, R10, R10 ;  /* 0x0000000a0a0a722b */ /* 0x000fd0000000000a */
[----:B------:R-:W-:-:S08]  /*0190*/  DFMA R10, R8, R10, R8 ;  /* 0x0000000a080a722b */ /* 0x000fd00000000008 */
[----:B------:R-:W-:-:S08]  /*01a0*/  DFMA R8, -R4, R10, 1 ;  /* 0x3ff000000408742b */ /* 0x000fd0000000010a */
[----:B------:R-:W-:-:S08]  /*01b0*/  DFMA R8, R10, R8, R10 ;  /* 0x000000080a08722b */ /* 0x000fd0000000000a */
[----:B------:R-:W-:-:S08]  /*01c0*/  DMUL R2, R8, UR4 ;  /* 0x0000000408027c28 */ /* 0x000fd00008000000 */
[----:B------:R-:W-:-:S08]  /*01d0*/  DFMA R6, -R4, R2, UR4 ;  /* 0x0000000404067e2b */ /* 0x000fd00008000102 */
[----:B------:R-:W-:-:S10]  /*01e0*/  DFMA R2, R8, R6, R2 ;  /* 0x000000060802722b */ /* 0x000fd40000000002 */
[----:B------:R-:W-:-:S05]  /*01f0*/  FFMA R0, RZ, R5, R3 ;  /* 0x00000005ff007223 */ /* 0x000fca0000000003 */
[----:B------:R-:W-:-:S13]  /*0200*/  FSETP.GT.AND P0, PT, |R0|, 1.469367938527859385e-39, PT ;  /* 0x001000000000780b */ /* 0x000fda0003f04200 */
[----:B------:R-:W-:Y:S05]  /*0210*/  @P0 BRA `(.L_x_0) ;  /* 0x0000000000100947 */ /* 0x000fea0003800000 */
[----:B------:R-:W-:-:S07]  /*0220*/  MOV R0, 0x240 ;  /* 0x0000024000007802 */ /* 0x000fce0000000f00 */
[----:B------:R-:W-:Y:S05]  /*0230*/  CALL.REL.NOINC `($__internal_0_$__cuda_sm20_div_rn_f64_full) ;  /* 0x00000000003c7944 */ /* 0x000fea0003c00000 */
[----:B------:R-:W-:Y:S02]  /*0240*/  IMAD.MOV.U32 R2, RZ, RZ, R10 ;  /* 0x000000ffff027224 */ /* 0x000fe400078e000a */
[----:B------:R-:W-:-:S07]  /*0250*/  IMAD.MOV.U32 R3, RZ, RZ, R11 ;  /* 0x000000ffff037224 */ /* 0x000fce00078e000b */
.L_x_0:
[----:B------:R-:W-:Y:S01]  /*0260*/  UMOV UR4, 0xe758d45f ;  /* 0xe758d45f00047882 */ /* 0x000fe20000000000 */
[----:B------:R-:W-:Y:S01]  /*0270*/  UMOV UR5, 0x3eb0d832 ;  /* 0x3eb0d83200057882 */ /* 0x000fe20000000000 */
[----:B------:R-:W-:Y:S01]  /*0280*/  IMAD.MOV.U32 R0, RZ, RZ, R2 ;  /* 0x000000ffff007224 */ /* 0x000fe200078e0002 */
[----:B------:R-:W-:Y:S01]  /*0290*/  DSETP.MIN.AND P0, P1, R2, UR4, PT ;  /* 0x0000000402007e2a */ /* 0x000fe2000b900000 */
[----:B------:R-:W-:Y:S01]  /*02a0*/  UMOV UR6, UR5 ;  /* 0x0000000500067c82 */ /* 0x000fe20008000000 */
[----:B------:R-:W0:Y:S01]  /*02b0*/  LDC.64 R4, c[0x0][0x3a0] ;  /* 0x0000e800ff047b82 */ /* 0x000e220000000a00 */
[----:B------:R-:W-:-:S03]  /*02c0*/  IMAD.U32 R6, RZ, RZ, UR6 ;  /* 0x00000006ff067e24 */ /* 0x000fc6000f8e00ff */
[----:B------:R-:W-:Y:S02]  /*02d0*/  FSEL R3, R3, UR6, P0 ;  /* 0x0000000603037c08 */ /* 0x000fe40008000000 */
[----:B------:R-:W-:-:S06]  /*02e0*/  SEL R2, R0, UR4, P0 ;  /* 0x0000000400027c07 */ /* 0x000fcc0008000000 */
[----:B------:R-:W-:-:S06]  /*02f0*/  @P1 LOP3.LUT R3, R6, 0x80000, RZ, 0xfc, !PT ;  /* 0x0008000006031812 */ /* 0x000fcc00078efcff */
[----:B------:R-:W0:Y:S02]  /*0300*/  F2F.F32.F64 R3, R2 ;  /* 0x0000000200037310 */ /* 0x000e240000301000 */
[----:B0-----:R-:W-:Y:S01]  /*0310*/  STG.E desc[UR8][R4.64], R3 ;  /* 0x0000000304007986 */ /* 0x001fe2000c101908 */
[----:B------:R-:W-:Y:S05]  /*0320*/  EXIT ;  /* 0x000000000000794d */ /* 0x000fea0003800000 */
        .weak           $__internal_0_$__cuda_sm20_div_rn_f64_full
        .type           $__internal_0_$__cuda_sm20_div_rn_f64_full,@function
        .size           $__internal_0_$__cuda_sm20_div_rn_f64_full,(.L_x_11 - $__internal_0_$__cuda_sm20_div_rn_f64_full)
$__internal_0_$__cuda_sm20_div_rn_f64_full:
[C---:B------:R-:W-:Y:S01]  /*0330*/  FSETP.GEU.AND P0, PT, |R5|.reuse, 1.469367938527859385e-39, PT ;  /* 0x001000000500780b */ /* 0x040fe20003f0e200 */
[----:B------:R-:W-:Y:S01]  /*0340*/  IMAD.MOV.U32 R6, RZ, RZ, 0x1 ;  /* 0x00000001ff067424 */ /* 0x000fe200078e00ff */
[C---:B------:R-:W-:Y:S01]  /*0350*/  LOP3.LUT R2, R5.reuse, 0x800fffff, RZ, 0xc0, !PT ;  /* 0x800fffff05027812 */ /* 0x040fe200078ec0ff */
[----:B------:R-:W-:Y:S01]  /*0360*/  IMAD.MOV.U32 R10, RZ, RZ, 0x1ca00000 ;  /* 0x1ca00000ff0a7424 */ /* 0x000fe200078e00ff */
[----:B------:R-:W-:Y:S01]  /*0370*/  LOP3.LUT R11, R5, 0x7ff00000, RZ, 0xc0, !PT ;  /* 0x7ff00000050b7812 */ /* 0x000fe200078ec0ff */
[----:B------:R-:W-:Y:S01]  /*0380*/  IMAD.MOV.U32 R17, RZ, RZ, 0x3f600000 ;  /* 0x3f600000ff117424 */ /* 0x000fe200078e00ff */
[----:B------:R-:W-:Y:S01]  /*0390*/  LOP3.LUT R3, R2, 0x3ff00000, RZ, 0xfc, !PT ;  /* 0x3ff0000002037812 */ /* 0x000fe200078efcff */
[----:B------:R-:W-:Y:S01]  /*03a0*/  IMAD.MOV.U32 R2, RZ, RZ, R4 ;  /* 0x000000ffff027224 */ /* 0x000fe200078e0004 */
[----:B------:R-:W-:Y:S01]  /*03b0*/  ISETP.LE.U32.AND P1, PT, R11, 0x3f600000, PT ;  /* 0x3f6000000b00780c */ /* 0x000fe20003f23070 */
[----:B------:R-:W-:Y:S02]  /*03c0*/  IMAD.MOV.U32 R16, RZ, RZ, R11 ;  /* 0x000000ffff107224 */ /* 0x000fe400078e000b */
[----:B------:R-:W-:Y:S01]  /*03d0*/  VIADD R11, R17, 0xffffffff ;  /* 0xffffffff110b7836 */ /* 0x000fe20000000000 */
[----:B------:R-:W-:Y:S01]  /*03e0*/  SEL R12, R10, 0x63400000, !P1 ;  /* 0x634000000a0c7807 */ /* 0x000fe20004800000 */
[----:B------:R-:W-:-:S06]  /*03f0*/  @!P0 DMUL R2, R4, 8.98846567431157953865e+307 ;  /* 0x7fe0000004028828 */ /* 0x000fcc0000000000 */
[----:B------:R-:W0:Y:S04]  /*0400*/  MUFU.RCP64H R7, R3 ;  /* 0x0000000300077308 */ /* 0x000e280000001800 */
[----:B------:R-:W-:Y:S02]  /*0410*/  @!P0 LOP3.LUT R16, R3, 0x7ff00000, RZ, 0xc0, !PT ;  /* 0x7ff0000003108812 */ /* 0x000fe400078ec0ff */
[----:B------:R-:W-:-:S03]  /*0420*/  ISETP.GT.U32.AND P0, PT, R11, 0x7feffffe, PT ;  /* 0x7feffffe0b00780c */ /* 0x000fc60003f04070 */
[----:B------:R-:W-:-:S05]  /*0430*/  VIADD R11, R16, 0xffffffff ;  /* 0xffffffff100b7836 */ /* 0x000fca0000000000 */
[----:B------:R-:W-:Y:S01]  /*0440*/  ISETP.GT.U32.OR P0, PT, R11, 0x7feffffe, P0 ;  /* 0x7feffffe0b00780c */ /* 0x000fe20000704470 */
[----:B0-----:R-:W-:-:S08]  /*0450*/  DFMA R8, R6, -R2, 1 ;  /* 0x3ff000000608742b */ /* 0x001fd00000000802 */
[----:B------:R-:W-:-:S08]  /*0460*/  DFMA R8, R8, R8, R8 ;  /* 0x000000080808722b */ /* 0x000fd00000000008 */
[----:B------:R-:W-:-:S08]  /*0470*/  DFMA R8, R6, R8, R6 ;  /* 0x000000080608722b */ /* 0x000fd00000000006 */
[----:B------:R-:W-:-:S08]  /*0480*/  DFMA R6, R8, -R2, 1 ;  /* 0x3ff000000806742b */ /* 0x000fd00000000802 */
[----:B------:R-:W-:Y:S01]  /*0490*/  DFMA R8, R8, R6, R8 ;  /* 0x000000060808722b */ /* 0x000fe20000000008 */
[----:B------:R-:W-:Y:S01]  /*04a0*/  LOP3.LUT R7, R12, 0x6ab5, RZ, 0xfc, !PT ;  /* 0x00006ab50c077812 */ /* 0x000fe200078efcff */
[----:B------:R-:W-:-:S06]  /*04b0*/  IMAD.MOV.U32 R6, RZ, RZ, -0x6386ed05 ;  /* 0x9c7912fbff067424 */ /* 0x000fcc00078e00ff */
[----:B------:R-:W-:-:S08]  /*04c0*/  DMUL R12, R8, R6 ;  /* 0x00000006080c7228 */ /* 0x000fd00000000000 */
[----:B------:R-:W-:-:S08]  /*04d0*/  DFMA R14, R12, -R2, R6 ;  /* 0x800000020c0e722b */ /* 0x000fd00000000006 */
[----:B------:R-:W-:Y:S01]  /*04e0*/  DFMA R8, R8, R14, R12 ;  /* 0x0000000e0808722b */ /* 0x000fe2000000000c */
[----:B------:R-:W-:Y:S10]  /*04f0*/  @P0 BRA `(.L_x_1) ;  /* 0x0000000000740947 */ /* 0x000ff40003800000 */
[----:B------:R-:W-:Y:S01]  /*0500*/  LOP3.LUT R13, R5, 0x7ff00000, RZ, 0xc0, !PT ;  /* 0x7ff00000050d7812 */ /* 0x000fe200078ec0ff */
[----:B------:R-:W-:-:S03]  /*0510*/  IMAD.MOV.U32 R11, RZ, RZ, 0x3f600000 ;  /* 0x3f600000ff0b7424 */ /* 0x000fc600078e00ff */
[----:B------:R-:W-:Y:S01]  /*0520*/  ISETP.LE.U32.AND P0, PT, R13, 0x3f600000, PT ;  /* 0x3f6000000d00780c */ /* 0x000fe20003f03070 */
[----:B------:R-:W-:-:S03]  /*0530*/  IMAD.MOV R12, RZ, RZ, -R13 ;  /* 0x000000ffff0c7224 */ /* 0x000fc600078e0a0d */
[----:B------:R-:W-:Y:S02]  /*0540*/  SEL R10, R10, 0x63400000, !P0 ;  /* 0x634000000a0a7807 */ /* 0x000fe40004000000 */
[----:B------:R-:W-:Y:S01]  /*0550*/  VIADDMNMX R11, R12, R11, 0xb9600000, !PT ;  /* 0xb96000000c0b7446 */ /* 0x000fe2000780010b */
[----:B------:R-:W-:-:S03]  /*0560*/  IMAD.MOV.U32 R12, RZ, RZ, RZ ;  /* 0x000000ffff0c7224 */ /* 0x000fc600078e00ff */
[----:B------:R-:W-:-:S05]  /*0570*/  VIMNMX R11, PT, PT, R11, 0x46a00000, PT ;  /* 0x46a000000b0b7848 */ /* 0x000fca0003fe0100 */
[----:B------:R-:W-:-:S04]  /*0580*/  IMAD.IADD R14, R11, 0x1, -R10 ;  /* 0x000000010b0e7824 */ /* 0x000fc800078e0a0a */
[----:B------:R-:W-:-:S06]  /*0590*/  VIADD R13, R14, 0x7fe00000 ;  /* 0x7fe000000e0d7836 */ /* 0x000fcc0000000000 */
[----:B------:R-:W-:-:S10]  /*05a0*/  DMUL R10, R8, R12 ;  /* 0x0000000c080a7228 */ /* 0x000fd40000000000 */
[----:B------:R-:W-:-:S13]  /*05b0*/  FSETP.GTU.AND P0, PT, |R11|, 1.469367938527859385e-39, PT ;  /* 0x001000000b00780b */ /* 0x000fda0003f0c200 */
[----:B------:R-:W-:Y:S05]  /*05c0*/  @P0 BRA `(.L_x_2) ;  /* 0x0000000000840947 */ /* 0x000fea0003800000 */
[----:B------:R-:W-:Y:S01]  /*05d0*/  DFMA R2, R8, -R2, R6 ;  /* 0x800000020802722b */ /* 0x000fe20000000006 */
[----:B------:R-:W-:-:S09]  /*05e0*/  IMAD.MOV.U32 R12, RZ, RZ, RZ ;  /* 0x000000ffff0c7224 */ /* 0x000fd200078e00ff */
[C---:B------:R-:W-:Y:S02]  /*05f0*/  FSETP.NEU.AND P0, PT, R3.reuse, RZ, PT ;  /* 0x000000ff0300720b */ /* 0x040fe40003f0d000 */
[----:B------:R-:W-:-:S04]  /*0600*/  LOP3.LUT R5, R3, 0x80000000, R5, 0x48, !PT ;  /* 0x8000000003057812 */ /* 0x000fc800078e4805 */
[----:B------:R-:W-:-:S07]  /*0610*/  LOP3.LUT R13, R5, R13, RZ, 0xfc, !PT ;  /* 0x0000000d050d7212 */ /* 0x000fce00078efcff */
[----:B------:R-:W-:Y:S05]  /*0620*/  @!P0 BRA `(.L_x_2) ;  /* 0x00000000006c8947 */ /* 0x000fea0003800000 */
[----:B------:R-:W-:Y:S02]  /*0630*/  IMAD.MOV R3, RZ, RZ, -R14 ;  /* 0x000000ffff037224 */ /* 0x000fe400078e0a0e */
[----:B------:R-:W-:-:S06]  /*0640*/  IMAD.MOV.U32 R2, RZ, RZ, RZ ;  /* 0x000000ffff027224 */ /* 0x000fcc00078e00ff */
[----:B------:R-:W-:Y:S02]  /*0650*/  DFMA R2, R10, -R2, R8 ;  /* 0x800000020a02722b */ /* 0x000fe40000000008 */
[----:B------:R-:W-:-:S04]  /*0660*/  DMUL.RP R8, R8, R12 ;  /* 0x0000000c08087228 */ /* 0x000fc80000008000 */
[----:B------:R-:W-:-:S04]  /*0670*/  IADD3 R2, PT, PT, -R14, -0x43300000, RZ ;  /* 0xbcd000000e027810 */ /* 0x000fc80007ffe1ff */
[----:B------:R-:W-:Y:S02]  /*0680*/  FSETP.NEU.AND P0, PT, |R3|, R2, PT ;  /* 0x000000020300720b */ /* 0x000fe40003f0d200 */
[----:B------:R-:W-:Y:S02]  /*0690*/  LOP3.LUT R5, R9, R5, RZ, 0x3c, !PT ;  /* 0x0000000509057212 */ /* 0x000fe400078e3cff */
[----:B------:R-:W-:Y:S02]  /*06a0*/  FSEL R10, R8, R10, !P0 ;  /* 0x0000000a080a7208 */ /* 0x000fe40004000000 */
[----:B------:R-:W-:Y:S01]  /*06b0*/  FSEL R11, R5, R11, !P0 ;  /* 0x0000000b050b7208 */ /* 0x000fe20004000000 */
[----:B------:R-:W-:Y:S06]  /*06c0*/  BRA `(.L_x_2) ;  /* 0x0000000000447947 */ /* 0x000fec0003800000 */
.L_x_1:
[----:B------:R-:W-:-:S14]  /*06d0*/  DSETP.NAN.AND P0, PT, R4, R4, PT ;  /* 0x000000040400722a */ /* 0x000fdc0003f08000 */
[----:B------:R-:W-:Y:S05]  /*06e0*/  @P0 BRA `(.L_x_3) ;  /* 0x0000000000340947 */ /* 0x000fea0003800000 */
[----:B------:R-:W-:Y:S01]  /*06f0*/  ISETP.NE.AND P0, PT, R17, R16, PT ;  /* 0x000000101100720c */ /* 0x000fe20003f05270 */
[----:B------:R-:W-:Y:S02]  /*0700*/  IMAD.MOV.U32 R10, RZ, RZ, 0x0 ;  /* 0x00000000ff0a7424 */ /* 0x000fe400078e00ff */
[----:B------:R-:W-:-:S10]  /*0710*/  IMAD.MOV.U32 R11, RZ, RZ, -0x80000 ;  /* 0xfff80000ff0b7424 */ /* 0x000fd400078e00ff */
[----:B------:R-:W-:Y:S05]  /*0720*/  @!P0 BRA `(.L_x_2) ;  /* 0x00000000002c8947 */ /* 0x000fea0003800000 */
[----:B------:R-:W-:Y:S02]  /*0730*/  ISETP.NE.AND P0, PT, R17, 0x7ff00000, PT ;  /* 0x7ff000001100780c */ /* 0x000fe40003f05270 */
[----:B------:R-:W-:Y:S02]  /*0740*/  LOP3.LUT R4, R5, 0x3f606ab5, RZ, 0x3c, !PT ;  /* 0x3f606ab505047812 */ /* 0x000fe400078e3cff */
[----:B------:R-:W-:Y:S02]  /*0750*/  ISETP.EQ.OR P0, PT, R16, RZ, !P0 ;  /* 0x000000ff1000720c */ /* 0x000fe40004702670 */
[----:B------:R-:W-:-:S11]  /*0760*/  LOP3.LUT R11, R4, 0x80000000, RZ, 0xc0, !PT ;  /* 0x80000000040b7812 */ /* 0x000fd600078ec0ff */
[----:B------:R-:W-:Y:S01]  /*0770*/  @P0 LOP3.LUT R2, R11, 0x7ff00000, RZ, 0xfc, !PT ;  /* 0x7ff000000b020812 */ /* 0x000fe200078efcff */
[----:B------:R-:W-:Y:S02]  /*0780*/  @!P0 IMAD.MOV.U32 R10, RZ, RZ, RZ ;  /* 0x000000ffff0a8224 */ /* 0x000fe400078e00ff */
[----:B------:R-:W-:Y:S02]  /*0790*/  @P0 IMAD.MOV.U32 R10, RZ, RZ, RZ ;  /* 0x000000ffff0a0224 */ /* 0x000fe400078e00ff */
[----:B------:R-:W-:Y:S01]  /*07a0*/  @P0 IMAD.MOV.U32 R11, RZ, RZ, R2 ;  /* 0x000000ffff0b0224 */ /* 0x000fe200078e0002 */
[----:B------:R-:W-:Y:S06]  /*07b0*/  BRA `(.L_x_2) ;  /* 0x0000000000087947 */ /* 0x000fec0003800000 */
.L_x_3:
[----:B------:R-:W-:Y:S01]  /*07c0*/  LOP3.LUT R11, R5, 0x80000, RZ, 0xfc, !PT ;  /* 0x00080000050b7812 */ /* 0x000fe200078efcff */
[----:B------:R-:W-:-:S07]  /*07d0*/  IMAD.MOV.U32 R10, RZ, RZ, R4 ;  /* 0x000000ffff0a7224 */ /* 0x000fce00078e0004 */
.L_x_2:
[----:B------:R-:W-:Y:S02]  /*07e0*/  IMAD.MOV.U32 R2, RZ, RZ, R0 ;  /* 0x000000ffff027224 */ /* 0x000fe400078e0000 */
[----:B------:R-:W-:-:S04]  /*07f0*/  IMAD.MOV.U32 R3, RZ, RZ, 0x0 ;  /* 0x00000000ff037424 */ /* 0x000fc800078e00ff */
[----:B------:R-:W-:Y:S05]  /*0800*/  RET.REL.NODEC R2 `(_Z8UpdatedtiPfiS_S_) ;  /* 0xfffffff402fc7950 */ /* 0x000fea0003c3ffff */
.L_x_4:
[----:B------:R-:W-:-:S00]  /*0810*/  BRA `(.L_x_4) ;  /* 0xfffffffc00fc7947 */ /* 0x000fc0000383ffff */
[----:B------:R-:W-:-:S00]  /*0820*/  NOP ;  /* 0x0000000000007918 */ /* 0x000fc00000000000 */
        /* <DEDUP_REMOVED lines=13> */
.L_x_11:


//--------------------- .text._Z4AddXPff          --------------------------
	.section	.text._Z4AddXPff,"ax",@progbits
	.align	128
        .global         _Z4AddXPff
        .type           _Z4AddXPff,@function
        .size           _Z4AddXPff,(.L_x_13 - _Z4AddXPff)
        .other          _Z4AddXPff,@"STO_CUDA_ENTRY STV_DEFAULT"
_Z4AddXPff:
.text._Z4AddXPff:
[----:B------:R-:W-:Y:S01]  /*0000*/  LDC R1, c[0x0][0x37c] ;  /* 0x0000df00ff017b82 */ /* 0x000fe20000000800 */
[----:B------:R-:W0:Y:S07]  /*0010*/  S2R R0, SR_TID.X ;  /* 0x0000000000007919 */ /* 0x000e2e0000002100 */
[----:B------:R-:W-:Y:S01]  /*0020*/  S2UR UR5, SR_CTAID.Y ;  /* 0x00000000000579c3 */ /* 0x000fe20000002600 */
[----:B------:R-:W1:Y:S07]  /*0030*/  LDCU UR4, c[0x0][0x370] ;  /* 0x00006e00ff0477ac */ /* 0x000e6e0008000800 */
[----:B------:R-:W1:Y:S08]  /*0040*/  S2UR UR6, SR_CTAID.X ;  /* 0x00000000000679c3 */ /* 0x000e700000002500 */
[----:B------:R-:W0:Y:S01]  /*0050*/  LDC R5, c[0x0][0x360] ;  /* 0x0000d800ff057b82 */ /* 0x000e220000000800 */
[----:B-1----:R-:W-:-:S06]  /*0060*/  UIMAD UR4, UR4, UR5, UR6 ;  /* 0x00000005040472a4 */ /* 0x002fcc000f8e0206 */
[----:B0-----:R-:W-:-:S05]  /*0070*/  IMAD R5, R5, UR4, R0 ;  /* 0x0000000405057c24 */ /* 0x001fca000f8e0200 */
[----:B------:R-:W-:-:S13]  /*0080*/  ISETP.GT.U32.AND P0, PT, R5, 0x7994f, PT ;  /* 0x0007994f0500780c */ /* 0x000fda0003f04070 */
[----:B------:R-:W-:Y:S05]  /*0090*/  @P0 EXIT ;  /* 0x000000000000094d */ /* 0x000fea0003800000 */
[----:B------:R-:W0:Y:S01]  /*00a0*/  LDC.64 R2, c[0x0][0x380] ;  /* 0x0000e000ff027b82 */ /* 0x000e220000000a00 */
[----:B------:R-:W1:Y:S01]  /*00b0*/  LDCU.64 UR4, c[0x0][0x358] ;  /* 0x00006b00ff0477ac */ /* 0x000e620008000a00 */
[----:B------:R-:W2:Y:S01]  /*00c0*/  LDCU UR6, c[0x0][0x388] ;  /* 0x00007100ff0677ac */ /* 0x000ea20008000800 */
[----:B0-----:R-:W-:-:S05]  /*00d0*/  IMAD.WIDE.U32 R2, R5, 0x4, R2 ;  /* 0x0000000405027825 */ /* 0x001fca00078e0002 */
[----:B-1----:R-:W2:Y:S02]  /*00e0*/  LDG.E R0, desc[UR4][R2.64] ;  /* 0x0000000402007981 */ /* 0x002ea4000c1e1900 */
[----:B--2---:R-:W-:-:S05]  /*00f0*/  FADD R5, R0, UR6 ;  /* 0x0000000600057e21 */ /* 0x004fca0008000000 */
[----:B------:R-:W-:Y:S01]  /*0100*/  STG.E desc[UR4][R2.64], R5 ;  /* 0x0000000502007986 */ /* 0x000fe2000c101904 */
[----:B------:R-:W-:Y:S05]  /*0110*/  EXIT ;  /* 0x000000000000794d */ /* 0x000fea0003800000 */
.L_x_5:
        /* <DEDUP_REMOVED lines=14> */
.L_x_13:


//--------------------- .text._Z6AddOnePf         --------------------------
	.section	.text._Z6AddOnePf,"ax",@progbits
	.align	128
        .global         _Z6AddOnePf
        .type           _Z6AddOnePf,@function
        .size           _Z6AddOnePf,(.L_x_14 - _Z6AddOnePf)
        .other          _Z6AddOnePf,@"STO_CUDA_ENTRY STV_DEFAULT"
_Z6AddOnePf:
.text._Z6AddOnePf:
        /* <DEDUP_REMOVED lines=12> */
[----:B0-----:R-:W-:-:S05]  /*00c0*/  IMAD.WIDE.U32 R2, R5, 0x4, R2 ;  /* 0x0000000405027825 */ /* 0x001fca00078e0002 */
[----:B-1----:R-:W2:Y:S02]  /*00d0*/  LDG.E R0, desc[UR4][R2.64] ;  /* 0x0000000402007981 */ /* 0x002ea4000c1e1900 */
[----:B--2---:R-:W-:-:S05]  /*00e0*/  FADD R5, R0, 1 ;  /* 0x3f80000000057421 */ /* 0x004fca0000000000 */
[----:B------:R-:W-:Y:S01]  /*00f0*/  STG.E desc[UR4][R2.64], R5 ;  /* 0x0000000502007986 */ /* 0x000fe2000c101904 */
[----:B------:R-:W-:Y:S05]  /*0100*/  EXIT ;  /* 0x000000000000794d */ /* 0x000fea0003800000 */
.L_x_6:
        /* <DEDUP_REMOVED lines=15> */
.L_x_14:


//--------------------- .text._Z6SubOnePf         --------------------------
	.section	.text._Z6SubOnePf,"ax",@progbits
	.align	128
        .global         _Z6SubOnePf
        .type           _Z6SubOnePf,@function
        .size           _Z6SubOnePf,(.L_x_15 - _Z6SubOnePf)
        .other          _Z6SubOnePf,@"STO_CUDA_ENTRY STV_DEFAULT"
_Z6SubOnePf:
.text._Z6SubOnePf:
        /* <DEDUP_REMOVED lines=14> */
[----:B--2---:R-:W-:-:S05]  /*00e0*/  FADD R5, R0, -1 ;  /* 0xbf80000000057421 */ /* 0x004fca0000000000 */
[----:B------:R-:W-:Y:S01]  /*00f0*/  STG.E desc[UR4][R2.64], R5 ;  /* 0x0000000502007986 */ /* 0x000fe2000c101904 */
[----:B------:R-:W-:Y:S05]  /*0100*/  EXIT ;  /* 0x000000000000794d */ /* 0x000fea0003800000 */
.L_x_7:
        /* <DEDUP_REMOVED lines=15> */
.L_x_15:


//--------------------- .text._Z10ElemMultNuPfS_  --------------------------
	.section	.text._Z10ElemMultNuPfS_,"ax",@progbits
	.align	128
        .global         _Z10ElemMultNuPfS_
        .type           _Z10ElemMultNuPfS_,@function
        .size           _Z10ElemMultNuPfS_,(.L_x_16 - _Z10ElemMultNuPfS_)
        .other          _Z10ElemMultNuPfS_,@"STO_CUDA_ENTRY STV_DEFAULT"
_Z10ElemMultNuPfS_:
.text._Z10ElemMultNuPfS_:
        /* <DEDUP_REMOVED lines=11> */
[----:B------:R-:W1:Y:S07]  /*00b0*/  LDCU.64 UR4, c[0x0][0x358] ;  /* 0x00006b00ff0477ac */ /* 0x000e6e0008000a00 */
[----:B------:R-:W2:Y:S01]  /*00c0*/  LDC.64 R2, c[0x0][0x380] ;  /* 0x0000e000ff027b82 */ /* 0x000ea20000000a00 */
[----:B0-----:R-:W-:-:S06]  /*00d0*/  IMAD.WIDE.U32 R4, R7, 0x4, R4 ;  /* 0x0000000407047825 */ /* 0x001fcc00078e0004 */
[----:B-1----:R-:W3:Y:S01]  /*00e0*/  LDG.E R5, desc[UR4][R4.64] ;  /* 0x0000000404057981 */ /* 0x002ee2000c1e1900 */
[----:B--2---:R-:W-:-:S05]  /*00f0*/  IMAD.WIDE.U32 R2, R7, 0x4, R2 ;  /* 0x0000000407027825 */ /* 0x004fca00078e0002 */
[----:B------:R-:W3:Y:S02]  /*0100*/  LDG.E R0, desc[UR4][R2.64] ;  /* 0x0000000402007981 */ /* 0x000ee4000c1e1900 */
[----:B---3--:R-:W-:-:S05]  /*0110*/  FMUL R7, R0, R5 ;  /* 0x0000000500077220 */ /* 0x008fca0000400000 */
[----:B------:R-:W-:Y:S01]  /*0120*/  STG.E desc[UR4][R2.64], R7 ;  /* 0x0000000702007986 */ /* 0x000fe2000c101904 */
[----:B------:R-:W-:Y:S05]  /*0130*/  EXIT ;  /* 0x000000000000794d */ /* 0x000fea0003800000 */
.L_x_8:
        /* <DEDUP_REMOVED lines=12> */
.L_x_16:


//--------------------- .text._Z9ElemMultTPfS_    --------------------------
	.section	.text._Z9ElemMultTPfS_,"ax",@progbits
	.align	128
        .global         _Z9ElemMultTPfS_
        .type           _Z9ElemMultTPfS_,@function
        .size           _Z9ElemMultTPfS_,(.L_x_17 - _Z9ElemMultTPfS_)
        .other          _Z9ElemMultTPfS_,@"STO_CUDA_ENTRY STV_DEFAULT"
_Z9ElemMultTPfS_:
.text._Z9ElemMultTPfS_:
        /* <DEDUP_REMOVED lines=20> */
.L_x_9:
        /* <DEDUP_REMOVED lines=12> */
.L_x_17:


//--------------------- .text._Z13ElemMultOmegaPfS_ --------------------------
	.section	.text._Z13ElemMultOmegaPfS_,"ax",@progbits
	.align	128
        .global         _Z13ElemMultOmegaPfS_
        .type           _Z13ElemMultOmegaPfS_,@function
        .size           _Z13ElemMultOmegaPfS_,(.L_x_18 - _Z13ElemMultOmegaPfS_)
        .other          _Z13ElemMultOmegaPfS_,@"STO_CUDA_ENTRY STV_DEFAULT"
_Z13ElemMultOmegaPfS_:
.text._Z13ElemMultOmegaPfS_:
        /* <DEDUP_REMOVED lines=20> */
.L_x_10:
        /* <DEDUP_REMOVED lines=12> */
.L_x_18:


//--------------------- .nv.shared.reserved.0     --------------------------
	.section	.nv.shared.reserved.0,"aw",@nobits
	.weak		__nv_reservedSMEM_offset_0_alias
	.size		__nv_reservedSMEM_offset_0_alias, 0, 64
	.other		__nv_reservedSMEM_offset_0_alias,@"STO_CUDA_RESERVED_SHARED STV_DEFAULT"
__nv_reservedSMEM_offset_0_alias:
	.zero		0
	.zero		64


//--------------------- .nv.constant0._Z8UpdatedtiPfiS_S_ --------------------------
	.section	.nv.constant0._Z8UpdatedtiPfiS_S_,"a",@progbits
	.sectionflags	@""
	.align	4
.nv.constant0._Z8UpdatedtiPfiS_S_:
	.zero		936


//--------------------- .nv.constant0._Z4AddXPff  --------------------------
	.section	.nv.constant0._Z4AddXPff,"a",@progbits
	.sectionflags	@""
	.align	4
.nv.constant0._Z4AddXPff:
	.zero		908


//--------------------- .nv.constant0._Z6AddOnePf --------------------------
	.section	.nv.constant0._Z6AddOnePf,"a",@progbits
	.sectionflags	@""
	.align	4
.nv.constant0._Z6AddOnePf:
	.zero		904


//--------------------- .nv.constant0._Z6SubOnePf --------------------------
	.section	.nv.constant0._Z6SubOnePf,"a",@progbits
	.sectionflags	@""
	.align	4
.nv.constant0._Z6SubOnePf:
	.zero		904


//--------------------- .nv.constant0._Z10ElemMultNuPfS_ --------------------------
	.section	.nv.constant0._Z10ElemMultNuPfS_,"a",@progbits
	.sectionflags	@""
	.align	4
.nv.constant0._Z10ElemMultNuPfS_:
	.zero		912


//--------------------- .nv.constant0._Z9ElemMultTPfS_ --------------------------
	.section	.nv.constant0._Z9ElemMultTPfS_,"a",@progbits
	.sectionflags	@""
	.align	4
.nv.constant0._Z9ElemMultTPfS_:
	.zero		912


//--------------------- .nv.constant0._Z13ElemMultOmegaPfS_ --------------------------
	.section	.nv.constant0._Z13ElemMultOmegaPfS_,"a",@progbits
	.sectionflags	@""
	.align	4
.nv.constant0._Z13ElemMultOmegaPfS_:
	.zero		912


//--------------------- SYMBOLS --------------------------

	.type		.nv.reservedSmem.offset0,@object
	.size		.nv.reservedSmem.offset0,0x4
